//
// Generated by NVIDIA NVVM Compiler
//
// Compiler Build ID: CL-36424714
// Cuda compilation tools, release 13.0, V13.0.88
// Based on NVVM 20.0.0
//

.version 9.0
.target sm_100
.address_size 64

	// .globl	_Z16distance_hammingPcmS_mPimi

.visible .entry _Z16distance_hammingPcmS_mPimi(
	.param .u64 .ptr .align 1 _Z16distance_hammingPcmS_mPimi_param_0,
	.param .u64 _Z16distance_hammingPcmS_mPimi_param_1,
	.param .u64 .ptr .align 1 _Z16distance_hammingPcmS_mPimi_param_2,
	.param .u64 _Z16distance_hammingPcmS_mPimi_param_3,
	.param .u64 .ptr .align 1 _Z16distance_hammingPcmS_mPimi_param_4,
	.param .u64 _Z16distance_hammingPcmS_mPimi_param_5,
	.param .u32 _Z16distance_hammingPcmS_mPimi_param_6
)
{
	.reg .pred 	%p<20>;
	.reg .b16 	%rs<3>;
	.reg .b32 	%r<56>;
	.reg .b64 	%rd<43>;

	ld.param.u64 	%rd20, [_Z16distance_hammingPcmS_mPimi_param_0];
	ld.param.u64 	%rd21, [_Z16distance_hammingPcmS_mPimi_param_1];
	ld.param.u64 	%rd22, [_Z16distance_hammingPcmS_mPimi_param_2];
	ld.param.u64 	%rd23, [_Z16distance_hammingPcmS_mPimi_param_3];
	ld.param.u64 	%rd25, [_Z16distance_hammingPcmS_mPimi_param_4];
	ld.param.u64 	%rd24, [_Z16distance_hammingPcmS_mPimi_param_5];
	ld.param.u32 	%r27, [_Z16distance_hammingPcmS_mPimi_param_6];
	cvta.to.global.u64 	%rd1, %rd25;
	mov.u32 	%r28, %ctaid.x;
	mov.u32 	%r29, %ntid.x;
	mov.u32 	%r30, %tid.x;
	mad.lo.s32 	%r47, %r28, %r29, %r30;
	mov.u32 	%r31, %nctaid.x;
	mul.lo.s32 	%r2, %r29, %r31;
	mov.u32 	%r32, %ctaid.y;
	mov.u32 	%r33, %ntid.y;
	mov.u32 	%r34, %tid.y;
	mad.lo.s32 	%r3, %r32, %r33, %r34;
	mov.u32 	%r35, %nctaid.y;
	mul.lo.s32 	%r4, %r33, %r35;
	setp.ge.s32 	%p1, %r47, %r27;
	@%p1 bra 	$L__BB0_27;
	cvt.s64.s32 	%rd26, %r47;
	add.s64 	%rd2, %rd23, -39;
	setp.le.u64 	%p2, %rd2, %rd26;
	@%p2 bra 	$L__BB0_27;
	cvt.u64.u32 	%rd3, %r3;
	setp.eq.s64 	%p3, %rd21, 0;
	@%p3 bra 	$L__BB0_13;
	cvta.to.global.u64 	%rd4, %rd20;
	cvta.to.global.u64 	%rd5, %rd22;
$L__BB0_4:
	setp.le.u64 	%p4, %rd2, %rd3;
	cvt.s64.s32 	%rd15, %r47;
	@%p4 bra 	$L__BB0_12;
	mad.lo.s64 	%rd16, %rd21, %rd15, %rd4;
	mad.lo.s64 	%rd17, %rd24, %rd15, %rd1;
	mov.u32 	%r52, %r3;
$L__BB0_6:
	mov.b32 	%r55, 0;
	mov.b64 	%rd42, 0;
	mov.u32 	%r53, %r52;
$L__BB0_7:
	add.s64 	%rd29, %rd16, %rd42;
	ld.global.u8 	%rs1, [%rd29];
	setp.eq.s16 	%p5, %rs1, 0;
	@%p5 bra 	$L__BB0_9;
	cvt.u64.u32 	%rd30, %r53;
	add.s64 	%rd31, %rd5, %rd30;
	ld.global.u8 	%rs2, [%rd31];
	setp.ne.s16 	%p6, %rs1, %rs2;
	selp.u32 	%r37, 1, 0, %p6;
	add.s32 	%r55, %r55, %r37;
	add.s64 	%rd42, %rd42, 1;
	add.s32 	%r53, %r53, 1;
	setp.gt.u64 	%p7, %rd21, %rd42;
	@%p7 bra 	$L__BB0_7;
$L__BB0_9:
	setp.gt.u32 	%p8, %r55, 9;
	@%p8 bra 	$L__BB0_11;
	mul.wide.u32 	%rd32, %r55, 4;
	add.s64 	%rd33, %rd17, %rd32;
	ld.global.u32 	%r38, [%rd33];
	add.s32 	%r39, %r38, 1;
	st.global.u32 	[%rd33], %r39;
$L__BB0_11:
	add.s32 	%r52, %r52, %r4;
	cvt.u64.u32 	%rd34, %r52;
	setp.gt.u64 	%p9, %rd2, %rd34;
	@%p9 bra 	$L__BB0_6;
$L__BB0_12:
	cvt.u32.u64 	%r40, %rd15;
	add.s32 	%r47, %r40, %r2;
	setp.lt.s32 	%p10, %r47, %r27;
	@%p10 bra 	$L__BB0_4;
	bra.uni 	$L__BB0_27;
$L__BB0_13:
	add.s32 	%r5, %r3, %r4;
	cvt.u64.u32 	%rd35, %r5;
	max.u64 	%rd36, %rd2, %rd35;
	setp.gt.u64 	%p11, %rd2, %rd35;
	selp.u64 	%rd6, 1, 0, %p11;
	add.s64 	%rd37, %rd6, %rd35;
	sub.s64 	%rd7, %rd36, %rd37;
	cvt.u64.u32 	%rd8, %r4;
	and.b64  	%rd38, %rd7, -4294967296;
	setp.ne.s64 	%p12, %rd38, 0;
	@%p12 bra 	$L__BB0_15;
	cvt.u32.u64 	%r41, %rd8;
	cvt.u32.u64 	%r42, %rd7;
	div.u32 	%r43, %r42, %r41;
	cvt.u64.u32 	%rd41, %r43;
	bra.uni 	$L__BB0_16;
$L__BB0_15:
	div.u64 	%rd41, %rd7, %rd8;
$L__BB0_16:
	add.s64 	%rd12, %rd41, %rd6;
	and.b64  	%rd13, %rd12, 3;
	add.s32 	%r6, %r5, %r4;
	add.s32 	%r7, %r6, %r4;
	shl.b32 	%r8, %r4, 2;
$L__BB0_17:
	setp.gt.u64 	%p13, %rd2, %rd3;
	@%p13 bra 	$L__BB0_18;
	bra.uni 	$L__BB0_26;
$L__BB0_18:
	cvt.s64.s32 	%rd39, %r47;
	mad.lo.s64 	%rd14, %rd24, %rd39, %rd1;
	setp.eq.s64 	%p14, %rd13, 3;
	mov.u32 	%r48, %r3;
	@%p14 bra 	$L__BB0_22;
	setp.eq.s64 	%p15, %rd13, 0;
	ld.global.u32 	%r11, [%rd14];
	add.s32 	%r44, %r11, 1;
	st.global.u32 	[%rd14], %r44;
	mov.u32 	%r48, %r5;
	@%p15 bra 	$L__BB0_22;
	setp.eq.s64 	%p16, %rd13, 1;
	add.s32 	%r45, %r11, 2;
	st.global.u32 	[%rd14], %r45;
	mov.u32 	%r48, %r6;
	@%p16 bra 	$L__BB0_22;
	add.s32 	%r46, %r11, 3;
	st.global.u32 	[%rd14], %r46;
	mov.u32 	%r48, %r7;
$L__BB0_22:
	setp.lt.u64 	%p17, %rd12, 3;
	@%p17 bra 	$L__BB0_26;
	ld.global.u32 	%r49, [%rd14];
$L__BB0_24:
	add.s32 	%r49, %r49, 4;
	add.s32 	%r48, %r8, %r48;
	cvt.u64.u32 	%rd40, %r48;
	setp.gt.u64 	%p18, %rd2, %rd40;
	@%p18 bra 	$L__BB0_24;
	st.global.u32 	[%rd14], %r49;
$L__BB0_26:
	add.s32 	%r47, %r47, %r2;
	setp.lt.s32 	%p19, %r47, %r27;
	@%p19 bra 	$L__BB0_17;
$L__BB0_27:
	ret;

}


// ===== COMPILED SASS (sm_100) =====

	.target	sm_100

	.elftype	@"ET_EXEC"


//--------------------- .note.nv.tkinfo           --------------------------
	.section	.note.nv.tkinfo,"",@"SHT_NOTE"
	.sectionflags	@"SHF_NOTE_NV_TKINFO"
	.tkinfo
        /*0018*/ 	.word	0x00000002
        /*0030*/ 	.string	""
        /*0030*/ 	.string	"ptxas"
        /*0030*/ 	.string	"Cuda compilation tools, release 13.0, V13.0.88"
        /*0030*/ 	.string	"Build cuda_13.0.r13.0/compiler.36424714_0"
        /*0030*/ 	.string	"-arch sm_100 -m 64 "



//--------------------- .note.nv.cuinfo           --------------------------
	.section	.note.nv.cuinfo,"",@"SHT_NOTE"
	.sectionflags	@"SHF_NOTE_NV_CUINFO"
        /*0018*/ 	.short	0x0002
        /*001a*/ 	.short	0x0064
        /*001c*/ 	.short	0x0082
	.zero		2


//--------------------- .nv.info                  --------------------------
	.section	.nv.info,"",@"SHT_CUDA_INFO"
	.align	4


	//----- nvinfo : EIATTR_REGCOUNT
	.align		4
        /*0000*/ 	.byte	0x04, 0x2f
        /*0002*/ 	.short	(.L_1 - .L_0)
	.align		4
.L_0:
        /*0004*/ 	.word	index@(_Z16distance_hammingPcmS_mPimi)
        /*0008*/ 	.word	0x0000001a


	//----- nvinfo : EIATTR_FRAME_SIZE
	.align		4
.L_1:
        /*000c*/ 	.byte	0x04, 0x11
        /*000e*/ 	.short	(.L_3 - .L_2)
	.align		4
.L_2:
        /*0010*/ 	.word	index@($__internal_0_$__cuda_sm20_div_u64)
        /*0014*/ 	.word	0x00000000


	//----- nvinfo : EIATTR_FRAME_SIZE
	.align		4
.L_3:
        /*0018*/ 	.byte	0x04, 0x11
        /*001a*/ 	.short	(.L_5 - .L_4)
	.align		4
.L_4:
        /*001c*/ 	.word	index@(_Z16distance_hammingPcmS_mPimi)
        /*0020*/ 	.word	0x00000000


	//----- nvinfo : EIATTR_MIN_STACK_SIZE
	.align		4
.L_5:
        /*0024*/ 	.byte	0x04, 0x12
        /*0026*/ 	.short	(.L_7 - .L_6)
	.align		4
.L_6:
        /*0028*/ 	.word	index@(_Z16distance_hammingPcmS_mPimi)
        /*002c*/ 	.word	0x00000000
.L_7:


//--------------------- .nv.compat                --------------------------
	.section	.nv.compat,"",@"SHT_CUDA_COMPAT_INFO"
	.align	4
        /*0000*/ 	.byte	0x02, 0x09, 0x00, 0x00, 0x02, 0x02, 0x01, 0x00, 0x02, 0x05, 0x05, 0x00, 0x03, 0x07, 0x01, 0x01
        /*0010*/ 	.byte	0x02, 0x03, 0x00, 0x00, 0x02, 0x06, 0x01, 0x00, 0x04, 0x0b, 0x08, 0x00, 0x09, 0x00, 0x00, 0x00
        /*0020*/ 	.byte	0x00, 0x00, 0x00, 0x00


//--------------------- .nv.info._Z16distance_hammingPcmS_mPimi --------------------------
	.section	.nv.info._Z16distance_hammingPcmS_mPimi,"",@"SHT_CUDA_INFO"
	.sectionflags	@""
	.align	4


	//----- nvinfo : EIATTR_CUDA_API_VERSION
	.align		4
        /*0000*/ 	.byte	0x04, 0x37
        /*0002*/ 	.short	(.L_9 - .L_8)
.L_8:
        /*0004*/ 	.word	0x00000082


	//----- nvinfo : EIATTR_KPARAM_INFO
	.align		4
.L_9:
        /*0008*/ 	.byte	0x04, 0x17
        /*000a*/ 	.short	(.L_11 - .L_10)
.L_10:
        /*000c*/ 	.word	0x00000000
        /*0010*/ 	.short	0x0006
        /*0012*/ 	.short	0x0030
        /*0014*/ 	.byte	0x00, 0xf0, 0x11, 0x00


	//----- nvinfo : EIATTR_KPARAM_INFO
	.align		4
.L_11:
        /*0018*/ 	.byte	0x04, 0x17
        /*001a*/ 	.short	(.L_13 - .L_12)
.L_12:
        /*001c*/ 	.word	0x00000000
        /*0020*/ 	.short	0x0005
        /*0022*/ 	.short	0x0028
        /*0024*/ 	.byte	0x00, 0xf0, 0x21, 0x00


	//----- nvinfo : EIATTR_KPARAM_INFO
	.align		4
.L_13:
        /*0028*/ 	.byte	0x04, 0x17
        /*002a*/ 	.short	(.L_15 - .L_14)
.L_14:
        /*002c*/ 	.word	0x00000000
        /*0030*/ 	.short	0x0004
        /*0032*/ 	.short	0x0020
        /*0034*/ 	.byte	0x00, 0xf5, 0x21, 0x00


	//----- nvinfo : EIATTR_KPARAM_INFO
	.align		4
.L_15:
        /*0038*/ 	.byte	0x04, 0x17
        /*003a*/ 	.short	(.L_17 - .L_16)
.L_16:
        /*003c*/ 	.word	0x00000000
        /*0040*/ 	.short	0x0003
        /*0042*/ 	.short	0x0018
        /*0044*/ 	.byte	0x00, 0xf0, 0x21, 0x00


	//----- nvinfo : EIATTR_KPARAM_INFO
	.align		4
.L_17:
        /*0048*/ 	.byte	0x04, 0x17
        /*004a*/ 	.short	(.L_19 - .L_18)
.L_18:
        /*004c*/ 	.word	0x00000000
        /*0050*/ 	.short	0x0002
        /*0052*/ 	.short	0x0010
        /*0054*/ 	.byte	0x00, 0xf5, 0x21, 0x00


	//----- nvinfo : EIATTR_KPARAM_INFO
	.align		4
.L_19:
        /*0058*/ 	.byte	0x04, 0x17
        /*005a*/ 	.short	(.L_21 - .L_20)
.L_20:
        /*005c*/ 	.word	0x00000000
        /*0060*/ 	.short	0x0001
        /*0062*/ 	.short	0x0008
        /*0064*/ 	.byte	0x00, 0xf0, 0x21, 0x00


	//----- nvinfo : EIATTR_KPARAM_INFO
	.align		4
.L_21:
        /*0068*/ 	.byte	0x04, 0x17
        /*006a*/ 	.short	(.L_23 - .L_22)
.L_22:
        /*006c*/ 	.word	0x00000000
        /*0070*/ 	.short	0x0000
        /*0072*/ 	.short	0x0000
        /*0074*/ 	.byte	0x00, 0xf5, 0x21, 0x00


	//----- nvinfo : EIATTR_SPARSE_MMA_MASK
	.align		4
.L_23:
        /*0078*/ 	.byte	0x03, 0x50
        /*007a*/ 	.short	0x0000


	//----- nvinfo : EIATTR_MAXREG_COUNT
	.align		4
        /*007c*/ 	.byte	0x03, 0x1b
        /*007e*/ 	.short	0x00ff


	//----- nvinfo : EIATTR_MERCURY_ISA_VERSION
	.align		4
        /*0080*/ 	.byte	0x03, 0x5f
        /*0082*/ 	.short	0x0101


	//----- nvinfo : EIATTR_VRC_CTA_INIT_COUNT
	.align		4
        /*0084*/ 	.byte	0x02, 0x4a
	.zero		1
	.zero		1


	//----- nvinfo : EIATTR_EXIT_INSTR_OFFSETS
	.align		4
        /*0088*/ 	.byte	0x04, 0x1c
        /*008a*/ 	.short	(.L_25 - .L_24)


	//   ....[0]....
.L_24:
        /*008c*/ 	.word	0x000000f0


	//   ....[1]....
        /*0090*/ 	.word	0x00000160


	//   ....[2]....
        /*0094*/ 	.word	0x000005b0


	//   ....[3]....
        /*0098*/ 	.word	0x00000b70


	//----- nvinfo : EIATTR_CRS_STACK_SIZE
	.align		4
.L_25:
        /*009c*/ 	.byte	0x04, 0x1e
        /*009e*/ 	.short	(.L_27 - .L_26)
.L_26:
        /*00a0*/ 	.word	0x00000000


	//----- nvinfo : EIATTR_CBANK_PARAM_SIZE
	.align		4
.L_27:
        /*00a4*/ 	.byte	0x03, 0x19
        /*00a6*/ 	.short	0x0034


	//----- nvinfo : EIATTR_PARAM_CBANK
	.align		4
        /*00a8*/ 	.byte	0x04, 0x0a
        /*00aa*/ 	.short	(.L_29 - .L_28)
	.align		4
.L_28:
        /*00ac*/ 	.word	index@(.nv.constant0._Z16distance_hammingPcmS_mPimi)
        /*00b0*/ 	.short	0x0380
        /*00b2*/ 	.short	0x0034


	//----- nvinfo : EIATTR_SW_WAR
	.align		4
.L_29:
        /*00b4*/ 	.byte	0x04, 0x36
        /*00b6*/ 	.short	(.L_31 - .L_30)
.L_30:
        /*00b8*/ 	.word	0x00000008
.L_31:


//--------------------- .nv.callgraph             --------------------------
	.section	.nv.callgraph,"",@"SHT_CUDA_CALLGRAPH"
	.align	4
	.sectionentsize	8
	.align		4
        /*0000*/ 	.word	0x00000000
	.align		4
        /*0004*/ 	.word	0xffffffff
	.align		4
        /*0008*/ 	.word	0x00000000
	.align		4
        /*000c*/ 	.word	0xfffffffe
	.align		4
        /*0010*/ 	.word	0x00000000
	.align		4
        /*0014*/ 	.word	0xfffffffd
	.align		4
        /*0018*/ 	.word	0x00000000
	.align		4
        /*001c*/ 	.word	0xfffffffc


//--------------------- .text._Z16distance_hammingPcmS_mPimi --------------------------
	.section	.text._Z16distance_hammingPcmS_mPimi,"ax",@progbits
	.align	128
        .global         _Z16distance_hammingPcmS_mPimi
        .type           _Z16distance_hammingPcmS_mPimi,@function
        .size           _Z16distance_hammingPcmS_mPimi,(.L_x_21 - _Z16distance_hammingPcmS_mPimi)
        .other          _Z16distance_hammingPcmS_mPimi,@"STO_CUDA_ENTRY STV_DEFAULT"
_Z16distance_hammingPcmS_mPimi:
.text._Z16distance_hammingPcmS_mPimi:
[----:B------:R-:W-:Y:S01]  /*0000*/  LDC R1, c[0x0][0x37c] ;  /* 0x0000df00ff017b82 */ /* 0x000fe20000000800 */
[----:B------:R-:W0:Y:S07]  /*0010*/  S2R R3, SR_TID.X ;  /* 0x0000000000037919 */ /* 0x000e2e0000002100 */
[----:B------:R-:W0:Y:S01]  /*0020*/  S2UR UR4, SR_CTAID.X ;  /* 0x00000000000479c3 */ /* 0x000e220000002500 */
[----:B------:R-:W1:Y:S01]  /*0030*/  LDCU UR8, c[0x0][0x3b0] ;  /* 0x00007600ff0877ac */ /* 0x000e620008000800 */
[----:B------:R-:W2:Y:S06]  /*0040*/  S2R R5, SR_TID.Y ;  /* 0x0000000000057919 */ /* 0x000eac0000002200 */
[----:B------:R-:W0:Y:S01]  /*0050*/  LDC R6, c[0x0][0x360] ;  /* 0x0000d800ff067b82 */ /* 0x000e220000000800 */
[----:B------:R-:W3:Y:S07]  /*0060*/  LDCU UR5, c[0x0][0x370] ;  /* 0x00006e00ff0577ac */ /* 0x000eee0008000800 */
[----:B------:R-:W2:Y:S08]  /*0070*/  S2UR UR6, SR_CTAID.Y ;  /* 0x00000000000679c3 */ /* 0x000eb00000002600 */
[----:B------:R-:W2:Y:S01]  /*0080*/  LDC R4, c[0x0][0x364] ;  /* 0x0000d900ff047b82 */ /* 0x000ea20000000800 */
[----:B------:R-:W4:Y:S01]  /*0090*/  LDCU UR7, c[0x0][0x374] ;  /* 0x00006e80ff0777ac */ /* 0x000f220008000800 */
[----:B0-----:R-:W-:-:S02]  /*00a0*/  IMAD R3, R6, UR4, R3 ;  /* 0x0000000406037c24 */ /* 0x001fc4000f8e0203 */
[----:B---3--:R-:W-:-:S03]  /*00b0*/  IMAD R6, R6, UR5, RZ ;  /* 0x0000000506067c24 */ /* 0x008fc6000f8e02ff */
[----:B-1----:R-:W-:Y:S01]  /*00c0*/  ISETP.GE.AND P0, PT, R3, UR8, PT ;  /* 0x0000000803007c0c */ /* 0x002fe2000bf06270 */
[C---:B--2---:R-:W-:Y:S02]  /*00d0*/  IMAD R5, R4.reuse, UR6, R5 ;  /* 0x0000000604057c24 */ /* 0x044fe4000f8e0205 */
[----:B----4-:R-:W-:-:S10]  /*00e0*/  IMAD R4, R4, UR7, RZ ;  /* 0x0000000704047c24 */ /* 0x010fd4000f8e02ff */
[----:B------:R-:W-:Y:S05]  /*00f0*/  @P0 EXIT ;  /* 0x000000000000094d */ /* 0x000fea0003800000 */
[----:B------:R-:W0:Y:S01]  /*0100*/  LDC.64 R8, c[0x0][0x398] ;  /* 0x0000e600ff087b82 */ /* 0x000e220000000a00 */
[----:B------:R-:W-:Y:S02]  /*0110*/  SHF.R.S32.HI R7, RZ, 0x1f, R3 ;  /* 0x0000001fff077819 */ /* 0x000fe40000011403 */
[----:B0-----:R-:W-:-:S04]  /*0120*/  IADD3 R2, P0, PT, R8, -0x27, RZ ;  /* 0xffffffd908027810 */ /* 0x001fc80007f1e0ff */
[----:B------:R-:W-:Y:S02]  /*0130*/  IADD3.X R0, PT, PT, R9, -0x1, RZ, P0, !PT ;  /* 0xffffffff09007810 */ /* 0x000fe400007fe4ff */
[----:B------:R-:W-:-:S04]  /*0140*/  ISETP.GT.U32.AND P0, PT, R2, R3, PT ;  /* 0x000000030200720c */ /* 0x000fc80003f04070 */
[----:B------:R-:W-:-:S13]  /*0150*/  ISETP.GT.U32.AND.EX P0, PT, R0, R7, PT, P0 ;  /* 0x000000070000720c */ /* 0x000fda0003f04100 */
[----:B------:R-:W-:Y:S05]  /*0160*/  @!P0 EXIT ;  /* 0x000000000000894d */ /* 0x000fea0003800000 */
[----:B------:R-:W0:Y:S01]  /*0170*/  LDCU.64 UR6, c[0x0][0x388] ;  /* 0x00007100ff0677ac */ /* 0x000e220008000a00 */
[----:B------:R-:W1:Y:S01]  /*0180*/  LDCU.64 UR4, c[0x0][0x358] ;  /* 0x00006b00ff0477ac */ /* 0x000e620008000a00 */
[----:B------:R-:W2:Y:S01]  /*0190*/  LDCU.64 UR12, c[0x0][0x388] ;  /* 0x00007100ff0c77ac */ /* 0x000ea20008000a00 */
[----:B------:R-:W3:Y:S01]  /*01a0*/  LDCU.64 UR8, c[0x0][0x390] ;  /* 0x00007200ff0877ac */ /* 0x000ee20008000a00 */
[----:B0-----:R-:W-:-:S04]  /*01b0*/  UISETP.NE.U32.AND UP0, UPT, UR6, URZ, UPT ;  /* 0x000000ff0600728c */ /* 0x001fc8000bf05070 */
[----:B------:R-:W-:-:S09]  /*01c0*/  UISETP.NE.AND.EX UP0, UPT, UR7, URZ, UPT, UP0 ;  /* 0x000000ff0700728c */ /* 0x000fd2000bf05300 */
[----:B-123--:R-:W-:Y:S05]  /*01d0*/  BRA.U !UP0, `(.L_x_0) ;  /* 0x0000000108f87547 */ /* 0x00efea000b800000 */
.L_x_9:
[----:B------:R-:W-:Y:S01]  /*01e0*/  ISETP.GT.U32.AND P0, PT, R2, R5, PT ;  /* 0x000000050200720c */ /* 0x000fe20003f04070 */
[----:B------:R-:W-:Y:S03]  /*01f0*/  BSSY.RECONVERGENT B0, `(.L_x_1) ;  /* 0x0000037000007945 */ /* 0x000fe60003800200 */
[----:B------:R-:W-:-:S13]  /*0200*/  ISETP.GT.U32.AND.EX P0, PT, R0, RZ, PT, P0 ;  /* 0x000000ff0000720c */ /* 0x000fda0003f04100 */
[----:B0-----:R-:W-:Y:S05]  /*0210*/  @!P0 BRA `(.L_x_2) ;  /* 0x0000000000d08947 */ /* 0x001fea0003800000 */
[----:B------:R-:W0:Y:S01]  /*0220*/  LDC.64 R8, c[0x0][0x380] ;  /* 0x0000e000ff087b82 */ /* 0x000e220000000a00 */
[----:B------:R-:W1:Y:S01]  /*0230*/  LDCU.64 UR10, c[0x0][0x388] ;  /* 0x00007100ff0a77ac */ /* 0x000e620008000a00 */
[----:B------:R-:W-:Y:S01]  /*0240*/  SHF.R.S32.HI R14, RZ, 0x1f, R3 ;  /* 0x0000001fff0e7819 */ /* 0x000fe20000011403 */
[----:B------:R-:W-:Y:S01]  /*0250*/  IMAD.MOV.U32 R7, RZ, RZ, R5 ;  /* 0x000000ffff077224 */ /* 0x000fe200078e0005 */
[----:B------:R-:W2:Y:S04]  /*0260*/  LDCU.64 UR6, c[0x0][0x3a8] ;  /* 0x00007500ff0677ac */ /* 0x000ea80008000a00 */
[----:B------:R-:W3:Y:S01]  /*0270*/  LDC.64 R10, c[0x0][0x3a0] ;  /* 0x0000e800ff0a7b82 */ /* 0x000ee20000000a00 */
[C---:B-1----:R-:W-:Y:S02]  /*0280*/  IMAD R12, R14.reuse, UR10, RZ ;  /* 0x0000000a0e0c7c24 */ /* 0x042fe4000f8e02ff */
[----:B--2---:R-:W-:-:S02]  /*0290*/  IMAD R14, R14, UR6, RZ ;  /* 0x000000060e0e7c24 */ /* 0x004fc4000f8e02ff */
[C---:B------:R-:W-:Y:S02]  /*02a0*/  IMAD R13, R3.reuse, UR11, R12 ;  /* 0x0000000b030d7c24 */ /* 0x040fe4000f8e020c */
[----:B0-----:R-:W-:-:S04]  /*02b0*/  IMAD.WIDE.U32 R8, R3, UR10, R8 ;  /* 0x0000000a03087c25 */ /* 0x001fc8000f8e0008 */
[C---:B------:R-:W-:Y:S02]  /*02c0*/  IMAD R15, R3.reuse, UR7, R14 ;  /* 0x00000007030f7c24 */ /* 0x040fe4000f8e020e */
[----:B---3--:R-:W-:-:S04]  /*02d0*/  IMAD.WIDE.U32 R10, R3, UR6, R10 ;  /* 0x00000006030a7c25 */ /* 0x008fc8000f8e000a */
[----:B------:R-:W-:Y:S02]  /*02e0*/  IMAD.IADD R14, R9, 0x1, R13 ;  /* 0x00000001090e7824 */ /* 0x000fe400078e020d */
[----:B------:R-:W-:-:S07]  /*02f0*/  IMAD.IADD R15, R11, 0x1, R15 ;  /* 0x000000010b0f7824 */ /* 0x000fce00078e020f */
.L_x_8:
[----:B------:R-:W-:Y:S01]  /*0300*/  HFMA2 R21, -RZ, RZ, 0, 0 ;  /* 0x00000000ff157431 */ /* 0x000fe200000001ff */
[----:B------:R-:W-:Y:S01]  /*0310*/  BSSY.RECONVERGENT B1, `(.L_x_3) ;  /* 0x0000016000017945 */ /* 0x000fe20003800200 */
[----:B0-----:R-:W-:Y:S02]  /*0320*/  IMAD.MOV.U32 R17, RZ, RZ, RZ ;  /* 0x000000ffff117224 */ /* 0x001fe400078e00ff */
[----:B------:R-:W-:Y:S02]  /*0330*/  IMAD.MOV.U32 R19, RZ, RZ, RZ ;  /* 0x000000ffff137224 */ /* 0x000fe400078e00ff */
[----:B------:R-:W-:-:S07]  /*0340*/  IMAD.MOV.U32 R16, RZ, RZ, R7 ;  /* 0x000000ffff107224 */ /* 0x000fce00078e0007 */
.L_x_5:
[----:B------:R-:W-:-:S05]  /*0350*/  IADD3 R12, P0, PT, R19, R8, RZ ;  /* 0x00000008130c7210 */ /* 0x000fca0007f1e0ff */
[----:B------:R-:W-:-:S05]  /*0360*/  IMAD.X R13, R21, 0x1, R14, P0 ;  /* 0x00000001150d7824 */ /* 0x000fca00000e060e */
[----:B------:R-:W2:Y:S02]  /*0370*/  LDG.E.U8 R23, desc[UR4][R12.64] ;  /* 0x000000040c177981 */ /* 0x000ea4000c1e1100 */
[----:B--2---:R-:W-:-:S13]  /*0380*/  ISETP.NE.AND P0, PT, R23, RZ, PT ;  /* 0x000000ff1700720c */ /* 0x004fda0003f05270 */
[----:B------:R-:W-:Y:S05]  /*0390*/  @!P0 BRA `(.L_x_4) ;  /* 0x0000000000348947 */ /* 0x000fea0003800000 */
[----:B------:R-:W-:-:S05]  /*03a0*/  IADD3 R12, P0, PT, R16, UR8, RZ ;  /* 0x00000008100c7c10 */ /* 0x000fca000ff1e0ff */
[----:B------:R-:W-:-:S05]  /*03b0*/  IMAD.X R13, RZ, RZ, UR9, P0 ;  /* 0x00000009ff0d7e24 */ /* 0x000fca00080e06ff */
[----:B------:R-:W2:Y:S01]  /*03c0*/  LDG.E.U8 R12, desc[UR4][R12.64] ;  /* 0x000000040c0c7981 */ /* 0x000ea2000c1e1100 */
[----:B------:R-:W-:Y:S01]  /*03d0*/  IADD3 R19, P0, PT, R19, 0x1, RZ ;  /* 0x0000000113137810 */ /* 0x000fe20007f1e0ff */
[----:B------:R-:W-:Y:S01]  /*03e0*/  VIADD R16, R16, 0x1 ;  /* 0x0000000110107836 */ /* 0x000fe20000000000 */
[----:B------:R-:W-:-:S03]  /*03f0*/  IADD3 R18, PT, PT, R17, 0x1, RZ ;  /* 0x0000000111127810 */ /* 0x000fc60007ffe0ff */
[----:B------:R-:W-:Y:S01]  /*0400*/  IMAD.X R21, RZ, RZ, R21, P0 ;  /* 0x000000ffff157224 */ /* 0x000fe200000e0615 */
[----:B------:R-:W-:-:S04]  /*0410*/  ISETP.GE.U32.AND P0, PT, R19, UR12, PT ;  /* 0x0000000c13007c0c */ /* 0x000fc8000bf06070 */
[----:B------:R-:W-:Y:S02]  /*0420*/  ISETP.GE.U32.AND.EX P0, PT, R21, UR13, PT, P0 ;  /* 0x0000000d15007c0c */ /* 0x000fe4000bf06100 */
[----:B--2---:R-:W-:-:S13]  /*0430*/  ISETP.NE.AND P1, PT, R23, R12, PT ;  /* 0x0000000c1700720c */ /* 0x004fda0003f25270 */
[----:B------:R-:W-:-:S04]  /*0440*/  @!P1 IMAD.MOV R18, RZ, RZ, R17 ;  /* 0x000000ffff129224 */ /* 0x000fc800078e0211 */
[----:B------:R-:W-:Y:S01]  /*0450*/  IMAD.MOV.U32 R17, RZ, RZ, R18 ;  /* 0x000000ffff117224 */ /* 0x000fe200078e0012 */
[----:B------:R-:W-:Y:S06]  /*0460*/  @!P0 BRA `(.L_x_5) ;  /* 0xfffffffc00b88947 */ /* 0x000fec000383ffff */
.L_x_4:
[----:B------:R-:W-:Y:S05]  /*0470*/  BSYNC.RECONVERGENT B1 ;  /* 0x0000000000017941 */ /* 0x000fea0003800200 */
.L_x_3:
[----:B------:R-:W-:Y:S01]  /*0480*/  ISETP.GT.U32.AND P0, PT, R17, 0x9, PT ;  /* 0x000000091100780c */ /* 0x000fe20003f04070 */
[----:B------:R-:W-:-:S12]  /*0490*/  BSSY.RECONVERGENT B1, `(.L_x_6) ;  /* 0x0000008000017945 */ /* 0x000fd80003800200 */
[----:B------:R-:W-:Y:S05]  /*04a0*/  @P0 BRA `(.L_x_7) ;  /* 0x0000000000180947 */ /* 0x000fea0003800000 */
[----:B------:R-:W-:Y:S01]  /*04b0*/  MOV R13, R15 ;  /* 0x0000000f000d7202 */ /* 0x000fe20000000f00 */
[----:B------:R-:W-:-:S04]  /*04c0*/  IMAD.MOV.U32 R12, RZ, RZ, R10 ;  /* 0x000000ffff0c7224 */ /* 0x000fc800078e000a */
[----:B------:R-:W-:-:S05]  /*04d0*/  IMAD.WIDE.U32 R12, R17, 0x4, R12 ;  /* 0x00000004110c7825 */ /* 0x000fca00078e000c */
[----:B------:R-:W2:Y:S02]  /*04e0*/  LDG.E R16, desc[UR4][R12.64] ;  /* 0x000000040c107981 */ /* 0x000ea4000c1e1900 */
[----:B--2---:R-:W-:-:S05]  /*04f0*/  VIADD R17, R16, 0x1 ;  /* 0x0000000110117836 */ /* 0x004fca0000000000 */
[----:B------:R0:W-:Y:S02]  /*0500*/  STG.E desc[UR4][R12.64], R17 ;  /* 0x000000110c007986 */ /* 0x0001e4000c101904 */
.L_x_7:
[----:B------:R-:W-:Y:S05]  /*0510*/  BSYNC.RECONVERGENT B1 ;  /* 0x0000000000017941 */ /* 0x000fea0003800200 */
.L_x_6:
[----:B------:R-:W-:-:S05]  /*0520*/  IMAD.IADD R7, R4, 0x1, R7 ;  /* 0x0000000104077824 */ /* 0x000fca00078e0207 */
[----:B------:R-:W-:-:S04]  /*0530*/  ISETP.GT.U32.AND P0, PT, R2, R7, PT ;  /* 0x000000070200720c */ /* 0x000fc80003f04070 */
[----:B------:R-:W-:-:S13]  /*0540*/  ISETP.GT.U32.AND.EX P0, PT, R0, RZ, PT, P0 ;  /* 0x000000ff0000720c */ /* 0x000fda0003f04100 */
[----:B------:R-:W-:Y:S05]  /*0550*/  @P0 BRA `(.L_x_8) ;  /* 0xfffffffc00680947 */ /* 0x000fea000383ffff */
.L_x_2:
[----:B------:R-:W-:Y:S05]  /*0560*/  BSYNC.RECONVERGENT B0 ;  /* 0x0000000000007941 */ /* 0x000fea0003800200 */
.L_x_1:
[----:B------:R-:W1:Y:S01]  /*0570*/  LDCU UR6, c[0x0][0x3b0] ;  /* 0x00007600ff0677ac */ /* 0x000e620008000800 */
[----:B------:R-:W-:-:S05]  /*0580*/  IMAD.IADD R3, R6, 0x1, R3 ;  /* 0x0000000106037824 */ /* 0x000fca00078e0203 */
[----:B-1----:R-:W-:-:S13]  /*0590*/  ISETP.GE.AND P0, PT, R3, UR6, PT ;  /* 0x0000000603007c0c */ /* 0x002fda000bf06270 */
[----:B------:R-:W-:Y:S05]  /*05a0*/  @!P0 BRA `(.L_x_9) ;  /* 0xfffffffc000c8947 */ /* 0x000fea000383ffff */
[----:B------:R-:W-:Y:S05]  /*05b0*/  EXIT ;  /* 0x000000000000794d */ /* 0x000fea0003800000 */
.L_x_0:
[----:B------:R-:W-:Y:S01]  /*05c0*/  IMAD.IADD R7, R5, 0x1, R4 ;  /* 0x0000000105077824 */ /* 0x000fe200078e0204 */
[----:B------:R-:W-:Y:S01]  /*05d0*/  MOV R8, 0xffffffff ;  /* 0xffffffff00087802 */ /* 0x000fe20000000f00 */
[----:B------:R-:W-:Y:S03]  /*05e0*/  BSSY.RECONVERGENT B0, `(.L_x_10) ;  /* 0x0000022000007945 */ /* 0x000fe60003800200 */
[CC--:B------:R-:W-:Y:S02]  /*05f0*/  ISETP.GT.U32.AND P1, PT, R2.reuse, R7.reuse, PT ;  /* 0x000000070200720c */ /* 0x0c0fe40003f24070 */
[----:B------:R-:W-:Y:S02]  /*0600*/  ISETP.GT.U32.AND P0, PT, R2, R7, PT ;  /* 0x000000070200720c */ /* 0x000fe40003f04070 */
[C---:B------:R-:W-:Y:S02]  /*0610*/  ISETP.GT.U32.AND.EX P1, PT, R0.reuse, RZ, PT, P1 ;  /* 0x000000ff0000720c */ /* 0x040fe40003f24110 */
[----:B------:R-:W-:-:S02]  /*0620*/  ISETP.GT.U32.AND.EX P0, PT, R0, RZ, PT, P0 ;  /* 0x000000ff0000720c */ /* 0x000fc40003f04100 */
[----:B------:R-:W-:Y:S02]  /*0630*/  SEL R13, R2, R7, P1 ;  /* 0x00000007020d7207 */ /* 0x000fe40000800000 */
[----:B------:R-:W-:Y:S02]  /*0640*/  SEL R10, RZ, 0x1, !P0 ;  /* 0x00000001ff0a7807 */ /* 0x000fe40004000000 */
[----:B------:R-:W-:Y:S02]  /*0650*/  SEL R11, R0, RZ, P1 ;  /* 0x000000ff000b7207 */ /* 0x000fe40000800000 */
[----:B------:R-:W-:-:S04]  /*0660*/  IADD3 R13, P0, P1, R13, -R10, -R7 ;  /* 0x8000000a0d0d7210 */ /* 0x000fc8000791e807 */
[----:B------:R-:W-:-:S04]  /*0670*/  IADD3.X R11, PT, PT, R11, -0x1, R8, P0, P1 ;  /* 0xffffffff0b0b7810 */ /* 0x000fc800007e2408 */
[----:B------:R-:W-:-:S13]  /*0680*/  ISETP.NE.U32.AND P0, PT, R11, RZ, PT ;  /* 0x000000ff0b00720c */ /* 0x000fda0003f05070 */
[----:B------:R-:W-:Y:S05]  /*0690*/  @P0 BRA `(.L_x_11) ;  /* 0x0000000000500947 */ /* 0x000fea0003800000 */
[----:B------:R-:W0:Y:S01]  /*06a0*/  I2F.U32.RP R11, R4 ;  /* 0x00000004000b7306 */ /* 0x000e220000209000 */
[----:B------:R-:W-:Y:S01]  /*06b0*/  IMAD.MOV R15, RZ, RZ, -R4 ;  /* 0x000000ffff0f7224 */ /* 0x000fe200078e0a04 */
[----:B------:R-:W-:-:S06]  /*06c0*/  ISETP.NE.U32.AND P2, PT, R4, RZ, PT ;  /* 0x000000ff0400720c */ /* 0x000fcc0003f45070 */
[----:B0-----:R-:W0:Y:S02]  /*06d0*/  MUFU.RCP R11, R11 ;  /* 0x0000000b000b7308 */ /* 0x001e240000001000 */
[----:B0-----:R-:W-:-:S06]  /*06e0*/  VIADD R8, R11, 0xffffffe ;  /* 0x0ffffffe0b087836 */ /* 0x001fcc0000000000 */
[----:B------:R0:W1:Y:S02]  /*06f0*/  F2I.FTZ.U32.TRUNC.NTZ R9, R8 ;  /* 0x0000000800097305 */ /* 0x000064000021f000 */
[----:B0-----:R-:W-:Y:S02]  /*0700*/  IMAD.MOV.U32 R8, RZ, RZ, RZ ;  /* 0x000000ffff087224 */ /* 0x001fe400078e00ff */
[----:B-1----:R-:W-:-:S04]  /*0710*/  IMAD R15, R15, R9, RZ ;  /* 0x000000090f0f7224 */ /* 0x002fc800078e02ff */
[----:B------:R-:W-:-:S06]  /*0720*/  IMAD.HI.U32 R12, R9, R15, R8 ;  /* 0x0000000f090c7227 */ /* 0x000fcc00078e0008 */
[----:B------:R-:W-:-:S04]  /*0730*/  IMAD.HI.U32 R8, R12, R13, RZ ;  /* 0x0000000d0c087227 */ /* 0x000fc800078e00ff */
[----:B------:R-:W-:-:S04]  /*0740*/  IMAD.MOV R9, RZ, RZ, -R8 ;  /* 0x000000ffff097224 */ /* 0x000fc800078e0a08 */
[----:B------:R-:W-:Y:S02]  /*0750*/  IMAD R13, R4, R9, R13 ;  /* 0x00000009040d7224 */ /* 0x000fe400078e020d */
[----:B------:R-:W-:-:S03]  /*0760*/  IMAD.MOV.U32 R9, RZ, RZ, RZ ;  /* 0x000000ffff097224 */ /* 0x000fc600078e00ff */
[----:B------:R-:W-:-:S13]  /*0770*/  ISETP.GE.U32.AND P0, PT, R13, R4, PT ;  /* 0x000000040d00720c */ /* 0x000fda0003f06070 */
[----:B------:R-:W-:Y:S01]  /*0780*/  @P0 IADD3 R13, PT, PT, -R4, R13, RZ ;  /* 0x0000000d040d0210 */ /* 0x000fe20007ffe1ff */
[----:B------:R-:W-:-:S03]  /*0790*/  @P0 VIADD R8, R8, 0x1 ;  /* 0x0000000108080836 */ /* 0x000fc60000000000 */
[----:B------:R-:W-:-:S13]  /*07a0*/  ISETP.GE.U32.AND P1, PT, R13, R4, PT ;  /* 0x000000040d00720c */ /* 0x000fda0003f26070 */
[----:B------:R-:W-:Y:S01]  /*07b0*/  @P1 VIADD R8, R8, 0x1 ;  /* 0x0000000108081836 */ /* 0x000fe20000000000 */
[----:B------:R-:W-:Y:S01]  /*07c0*/  @!P2 LOP3.LUT R8, RZ, R4, RZ, 0x33, !PT ;  /* 0x00000004ff08a212 */ /* 0x000fe200078e33ff */
[----:B------:R-:W-:Y:S06]  /*07d0*/  BRA `(.L_x_12) ;  /* 0x0000000000087947 */ /* 0x000fec0003800000 */
.L_x_11:
[----:B------:R-:W-:-:S07]  /*07e0*/  MOV R12, 0x800 ;  /* 0x00000800000c7802 */ /* 0x000fce0000000f00 */
[----:B------:R-:W-:Y:S05]  /*07f0*/  CALL.REL.NOINC `($__internal_0_$__cuda_sm20_div_u64) ;  /* 0x0000000000e07944 */ /* 0x000fea0003c00000 */
.L_x_12:
[----:B------:R-:W-:Y:S05]  /*0800*/  BSYNC.RECONVERGENT B0 ;  /* 0x0000000000007941 */ /* 0x000fea0003800200 */
.L_x_10:
[----:B------:R-:W-:Y:S01]  /*0810*/  IADD3 R12, P0, PT, R8, R10, RZ ;  /* 0x0000000a080c7210 */ /* 0x000fe20007f1e0ff */
[----:B------:R-:W-:-:S03]  /*0820*/  IMAD.IADD R11, R4, 0x1, R7 ;  /* 0x00000001040b7824 */ /* 0x000fc600078e0207 */
[----:B------:R-:W-:Y:S01]  /*0830*/  IADD3.X R14, PT, PT, RZ, R9, RZ, P0, !PT ;  /* 0x00000009ff0e7210 */ /* 0x000fe200007fe4ff */
[----:B------:R-:W-:Y:S01]  /*0840*/  IMAD.IADD R16, R4, 0x1, R11 ;  /* 0x0000000104107824 */ /* 0x000fe200078e020b */
[----:B------:R-:W-:-:S07]  /*0850*/  LOP3.LUT R18, R12, 0x3, RZ, 0xc0, !PT ;  /* 0x000000030c127812 */ /* 0x000fce00078ec0ff */
.L_x_19:
[----:B------:R-:W-:Y:S01]  /*0860*/  ISETP.GT.U32.AND P0, PT, R2, R5, PT ;  /* 0x000000050200720c */ /* 0x000fe20003f04070 */
[----:B------:R-:W-:Y:S03]  /*0870*/  BSSY.RECONVERGENT B0, `(.L_x_13) ;  /* 0x000002b000007945 */ /* 0x000fe60003800200 */
[----:B------:R-:W-:-:S13]  /*0880*/  ISETP.GT.U32.AND.EX P0, PT, R0, RZ, PT, P0 ;  /* 0x000000ff0000720c */ /* 0x000fda0003f04100 */
[----:B012---:R-:W-:Y:S05]  /*0890*/  @!P0 BRA `(.L_x_14) ;  /* 0x0000000000a08947 */ /* 0x007fea0003800000 */
[----:B------:R-:W0:Y:S01]  /*08a0*/  LDC.64 R8, c[0x0][0x3a0] ;  /* 0x0000e800ff087b82 */ /* 0x000e220000000a00 */
[----:B------:R-:W1:Y:S01]  /*08b0*/  LDCU.64 UR6, c[0x0][0x3a8] ;  /* 0x00007500ff0677ac */ /* 0x000e620008000a00 */
[----:B------:R-:W-:Y:S01]  /*08c0*/  ISETP.NE.U32.AND P1, PT, R18, 0x3, PT ;  /* 0x000000031200780c */ /* 0x000fe20003f25070 */
[----:B------:R-:W-:Y:S01]  /*08d0*/  BSSY.RECONVERGENT B1, `(.L_x_15) ;  /* 0x000001a000017945 */ /* 0x000fe20003800200 */
[----:B------:R-:W-:Y:S02]  /*08e0*/  SHF.R.S32.HI R10, RZ, 0x1f, R3 ;  /* 0x0000001fff0a7819 */ /* 0x000fe40000011403 */
[----:B------:R-:W-:Y:S02]  /*08f0*/  ISETP.NE.AND.EX P1, PT, RZ, RZ, PT, P1 ;  /* 0x000000ffff00720c */ /* 0x000fe40003f25310 */
[----:B------:R-:W-:-:S04]  /*0900*/  ISETP.GE.U32.AND P0, PT, R12, 0x3, PT ;  /* 0x000000030c00780c */ /* 0x000fc80003f06070 */
[----:B------:R-:W-:Y:S01]  /*0910*/  ISETP.GE.U32.AND.EX P0, PT, R14, RZ, PT, P0 ;  /* 0x000000ff0e00720c */ /* 0x000fe20003f06100 */
[----:B-1----:R-:W-:-:S04]  /*0920*/  IMAD R10, R10, UR6, RZ ;  /* 0x000000060a0a7c24 */ /* 0x002fc8000f8e02ff */
[C---:B------:R-:W-:Y:S02]  /*0930*/  IMAD R13, R3.reuse, UR7, R10 ;  /* 0x00000007030d7c24 */ /* 0x040fe4000f8e020a */
[----:B0-----:R-:W-:-:S04]  /*0940*/  IMAD.WIDE.U32 R8, R3, UR6, R8 ;  /* 0x0000000603087c25 */ /* 0x001fc8000f8e0008 */
[----:B------:R-:W-:Y:S02]  /*0950*/  IMAD.IADD R9, R9, 0x1, R13 ;  /* 0x0000000109097824 */ /* 0x000fe400078e020d */
[----:B------:R-:W-:Y:S01]  /*0960*/  IMAD.MOV.U32 R13, RZ, RZ, R5 ;  /* 0x000000ffff0d7224 */ /* 0x000fe200078e0005 */
[----:B------:R-:W-:Y:S06]  /*0970*/  @!P1 BRA `(.L_x_16) ;  /* 0x00000000003c9947 */ /* 0x000fec0003800000 */
[----:B------:R-:W2:Y:S01]  /*0980*/  LDG.E R17, desc[UR4][R8.64] ;  /* 0x0000000408117981 */ /* 0x000ea2000c1e1900 */
[----:B------:R-:W-:Y:S02]  /*0990*/  ISETP.NE.U32.AND P1, PT, R18, RZ, PT ;  /* 0x000000ff1200720c */ /* 0x000fe40003f25070 */
[----:B------:R-:W-:Y:S02]  /*09a0*/  MOV R13, R7 ;  /* 0x00000007000d7202 */ /* 0x000fe40000000f00 */
[----:B------:R-:W-:Y:S01]  /*09b0*/  ISETP.NE.AND.EX P1, PT, RZ, RZ, PT, P1 ;  /* 0x000000ffff00720c */ /* 0x000fe20003f25310 */
[----:B--2---:R-:W-:-:S05]  /*09c0*/  VIADD R15, R17, 0x1 ;  /* 0x00000001110f7836 */ /* 0x004fca0000000000 */
[----:B------:R0:W-:Y:S07]  /*09d0*/  STG.E desc[UR4][R8.64], R15 ;  /* 0x0000000f08007986 */ /* 0x0001ee000c101904 */
[----:B------:R-:W-:Y:S05]  /*09e0*/  @!P1 BRA `(.L_x_16) ;  /* 0x0000000000209947 */ /* 0x000fea0003800000 */
[----:B------:R-:W-:Y:S01]  /*09f0*/  ISETP.NE.U32.AND P1, PT, R18, 0x1, PT ;  /* 0x000000011200780c */ /* 0x000fe20003f25070 */
[C---:B0-----:R-:W-:Y:S02]  /*0a00*/  VIADD R15, R17.reuse, 0x2 ;  /* 0x00000002110f7836 */ /* 0x041fe40000000000 */
[----:B------:R-:W-:Y:S01]  /*0a10*/  IMAD.MOV.U32 R13, RZ, RZ, R11 ;  /* 0x000000ffff0d7224 */ /* 0x000fe200078e000b */
[----:B------:R-:W-:Y:S02]  /*0a20*/  ISETP.NE.AND.EX P1, PT, RZ, RZ, PT, P1 ;  /* 0x000000ffff00720c */ /* 0x000fe40003f25310 */
[----:B------:R1:W-:Y:S11]  /*0a30*/  STG.E desc[UR4][R8.64], R15 ;  /* 0x0000000f08007986 */ /* 0x0003f6000c101904 */
[----:B------:R-:W-:-:S02]  /*0a40*/  @P1 VIADD R17, R17, 0x3 ;  /* 0x0000000311111836 */ /* 0x000fc40000000000 */
[----:B------:R-:W-:-:S03]  /*0a50*/  @P1 IMAD.MOV.U32 R13, RZ, RZ, R16 ;  /* 0x000000ffff0d1224 */ /* 0x000fc600078e0010 */
[----:B------:R1:W-:Y:S04]  /*0a60*/  @P1 STG.E desc[UR4][R8.64], R17 ;  /* 0x0000001108001986 */ /* 0x0003e8000c101904 */
.L_x_16:
[----:B------:R-:W-:Y:S05]  /*0a70*/  BSYNC.RECONVERGENT B1 ;  /* 0x0000000000017941 */ /* 0x000fea0003800200 */
.L_x_15:
[----:B------:R-:W-:Y:S05]  /*0a80*/  @!P0 BRA `(.L_x_14) ;  /* 0x0000000000248947 */ /* 0x000fea0003800000 */
[----:B01----:R0:W5:Y:S01]  /*0a90*/  LDG.E R15, desc[UR4][R8.64] ;  /* 0x00000004080f7981 */ /* 0x003162000c1e1900 */
[----:B------:R-:W-:Y:S01]  /*0aa0*/  BSSY.RECONVERGENT B1, `(.L_x_17) ;  /* 0x0000006000017945 */ /* 0x000fe20003800200 */
.L_x_18:
[----:B------:R-:W-:Y:S01]  /*0ab0*/  LEA R13, R4, R13, 0x2 ;  /* 0x0000000d040d7211 */ /* 0x000fe200078e10ff */
[----:B-----5:R-:W-:-:S03]  /*0ac0*/  VIADD R15, R15, 0x4 ;  /* 0x000000040f0f7836 */ /* 0x020fc60000000000 */
[----:B------:R-:W-:-:S04]  /*0ad0*/  ISETP.GT.U32.AND P0, PT, R2, R13, PT ;  /* 0x0000000d0200720c */ /* 0x000fc80003f04070 */
[----:B------:R-:W-:-:S13]  /*0ae0*/  ISETP.GT.U32.AND.EX P0, PT, R0, RZ, PT, P0 ;  /* 0x000000ff0000720c */ /* 0x000fda0003f04100 */
[----:B------:R-:W-:Y:S05]  /*0af0*/  @P0 BRA `(.L_x_18) ;  /* 0xfffffffc00ec0947 */ /* 0x000fea000383ffff */
[----:B------:R-:W-:Y:S05]  /*0b00*/  BSYNC.RECONVERGENT B1 ;  /* 0x0000000000017941 */ /* 0x000fea0003800200 */
.L_x_17:
[----:B------:R2:W-:Y:S02]  /*0b10*/  STG.E desc[UR4][R8.64], R15 ;  /* 0x0000000f08007986 */ /* 0x0005e4000c101904 */
.L_x_14:
[----:B------:R-:W-:Y:S05]  /*0b20*/  BSYNC.RECONVERGENT B0 ;  /* 0x0000000000007941 */ /* 0x000fea0003800200 */
.L_x_13:
[----:B------:R-:W3:Y:S01]  /*0b30*/  LDCU UR6, c[0x0][0x3b0] ;  /* 0x00007600ff0677ac */ /* 0x000ee20008000800 */
[----:B------:R-:W-:-:S05]  /*0b40*/  IMAD.IADD R3, R6, 0x1, R3 ;  /* 0x0000000106037824 */ /* 0x000fca00078e0203 */
[----:B---3--:R-:W-:-:S13]  /*0b50*/  ISETP.GE.AND P0, PT, R3, UR6, PT ;  /* 0x0000000603007c0c */ /* 0x008fda000bf06270 */
[----:B------:R-:W-:Y:S05]  /*0b60*/  @!P0 BRA `(.L_x_19) ;  /* 0xfffffffc003c8947 */ /* 0x000fea000383ffff */
[----:B------:R-:W-:Y:S05]  /*0b70*/  EXIT ;  /* 0x000000000000794d */ /* 0x000fea0003800000 */
        .weak           $__internal_0_$__cuda_sm20_div_u64
        .type           $__internal_0_$__cuda_sm20_div_u64,@function
        .size           $__internal_0_$__cuda_sm20_div_u64,(.L_x_21 - $__internal_0_$__cuda_sm20_div_u64)
$__internal_0_$__cuda_sm20_div_u64:
[----:B------:R-:W-:Y:S02]  /*0b80*/  IMAD.MOV.U32 R16, RZ, RZ, R4 ;  /* 0x000000ffff107224 */ /* 0x000fe400078e0004 */
[----:B------:R-:W-:-:S04]  /*0b90*/  IMAD.MOV.U32 R17, RZ, RZ, RZ ;  /* 0x000000ffff117224 */ /* 0x000fc800078e00ff */
[----:B------:R-:W0:Y:S08]  /*0ba0*/  I2F.U64.RP R16, R16 ;  /* 0x0000001000107312 */ /* 0x000e300000309000 */
[----:B0-----:R-:W0:Y:S02]  /*0bb0*/  MUFU.RCP R8, R16 ;  /* 0x0000001000087308 */ /* 0x001e240000001000 */
[----:B0-----:R-:W-:-:S06]  /*0bc0*/  IADD3 R8, PT, PT, R8, 0x1ffffffe, RZ ;  /* 0x1ffffffe08087810 */ /* 0x001fcc0007ffe0ff */
[----:B------:R-:W0:Y:S02]  /*0bd0*/  F2I.U64.TRUNC R8, R8 ;  /* 0x0000000800087311 */ /* 0x000e24000020d800 */
[----:B0-----:R-:W-:-:S04]  /*0be0*/  IMAD.WIDE.U32 R14, R8, R4, RZ ;  /* 0x00000004080e7225 */ /* 0x001fc800078e00ff */
[----:B------:R-:W-:Y:S01]  /*0bf0*/  IMAD R15, R9, R4, R15 ;  /* 0x00000004090f7224 */ /* 0x000fe200078e020f */
[----:B------:R-:W-:-:S05]  /*0c00*/  IADD3 R19, P0, PT, RZ, -R14, RZ ;  /* 0x8000000eff137210 */ /* 0x000fca0007f1e0ff */
[----:B------:R-:W-:-:S04]  /*0c10*/  IMAD.HI.U32 R14, R8, R19, RZ ;  /* 0x00000013080e7227 */ /* 0x000fc800078e00ff */
[----:B------:R-:W-:Y:S02]  /*0c20*/  IMAD.X R21, RZ, RZ, ~R15, P0 ;  /* 0x000000ffff157224 */ /* 0x000fe400000e0e0f */
[----:B------:R-:W-:Y:S02]  /*0c30*/  IMAD.MOV.U32 R15, RZ, RZ, R8 ;  /* 0x000000ffff0f7224 */ /* 0x000fe400078e0008 */
[-C--:B------:R-:W-:Y:S02]  /*0c40*/  IMAD R17, R9, R21.reuse, RZ ;  /* 0x0000001509117224 */ /* 0x080fe400078e02ff */
[----:B------:R-:W-:-:S04]  /*0c50*/  IMAD.WIDE.U32 R14, P0, R8, R21, R14 ;  /* 0x00000015080e7225 */ /* 0x000fc8000780000e */
[----:B------:R-:W-:-:S04]  /*0c60*/  IMAD.HI.U32 R21, R9, R21, RZ ;  /* 0x0000001509157227 */ /* 0x000fc800078e00ff */
[----:B------:R-:W-:-:S05]  /*0c70*/  IMAD.HI.U32 R14, P1, R9, R19, R14 ;  /* 0x00000013090e7227 */ /* 0x000fca000782000e */
[----:B------:R-:W-:Y:S01]  /*0c80*/  IADD3 R15, P2, PT, R17, R14, RZ ;  /* 0x0000000e110f7210 */ /* 0x000fe20007f5e0ff */
[----:B------:R-:W-:-:S04]  /*0c90*/  IMAD.X R14, R21, 0x1, R9, P0 ;  /* 0x00000001150e7824 */ /* 0x000fc800000e0609 */
[----:B------:R-:W-:Y:S01]  /*0ca0*/  IMAD.WIDE.U32 R8, R15, R4, RZ ;  /* 0x000000040f087225 */ /* 0x000fe200078e00ff */
[----:B------:R-:W-:Y:S02]  /*0cb0*/  IADD3.X R17, PT, PT, RZ, RZ, R14, P2, P1 ;  /* 0x000000ffff117210 */ /* 0x000fe400017e240e */
[----:B------:R-:W-:-:S03]  /*0cc0*/  IADD3 R19, P0, PT, RZ, -R8, RZ ;  /* 0x80000008ff137210 */ /* 0x000fc60007f1e0ff */
[----:B------:R-:W-:Y:S02]  /*0cd0*/  IMAD R8, R17, R4, R9 ;  /* 0x0000000411087224 */ /* 0x000fe400078e0209 */
[----:B------:R-:W-:-:S04]  /*0ce0*/  IMAD.HI.U32 R14, R15, R19, RZ ;  /* 0x000000130f0e7227 */ /* 0x000fc800078e00ff */
[----:B------:R-:W-:-:S04]  /*0cf0*/  IMAD.X R8, RZ, RZ, ~R8, P0 ;  /* 0x000000ffff087224 */ /* 0x000fc800000e0e08 */
[----:B------:R-:W-:-:S04]  /*0d00*/  IMAD.WIDE.U32 R14, P0, R15, R8, R14 ;  /* 0x000000080f0e7225 */ /* 0x000fc8000780000e */
[C---:B------:R-:W-:Y:S02]  /*0d10*/  IMAD R9, R17.reuse, R8, RZ ;  /* 0x0000000811097224 */ /* 0x040fe400078e02ff */
[----:B------:R-:W-:-:S04]  /*0d20*/  IMAD.HI.U32 R14, P1, R17, R19, R14 ;  /* 0x00000013110e7227 */ /* 0x000fc8000782000e */
[----:B------:R-:W-:Y:S01]  /*0d30*/  IMAD.HI.U32 R8, R17, R8, RZ ;  /* 0x0000000811087227 */ /* 0x000fe200078e00ff */
[----:B------:R-:W-:-:S03]  /*0d40*/  IADD3 R14, P2, PT, R9, R14, RZ ;  /* 0x0000000e090e7210 */ /* 0x000fc60007f5e0ff */
[----:B------:R-:W-:Y:S01]  /*0d50*/  IMAD.MOV.U32 R9, RZ, RZ, RZ ;  /* 0x000000ffff097224 */ /* 0x000fe200078e00ff */
[----:B------:R-:W-:Y:S01]  /*0d60*/  IADD3.X R17, PT, PT, R8, R17, RZ, P0, !PT ;  /* 0x0000001108117210 */ /* 0x000fe200007fe4ff */
[----:B------:R-:W-:-:S03]  /*0d70*/  IMAD.HI.U32 R8, R14, R13, RZ ;  /* 0x0000000d0e087227 */ /* 0x000fc600078e00ff */
[----:B------:R-:W-:Y:S01]  /*0d80*/  IADD3.X R16, PT, PT, RZ, RZ, R17, P2, P1 ;  /* 0x000000ffff107210 */ /* 0x000fe200017e2411 */
[----:B------:R-:W-:-:S04]  /*0d90*/  IMAD.WIDE.U32 R8, R14, R11, R8 ;  /* 0x0000000b0e087225 */ /* 0x000fc800078e0008 */
[C---:B------:R-:W-:Y:S02]  /*0da0*/  IMAD R15, R16.reuse, R11, RZ ;  /* 0x0000000b100f7224 */ /* 0x040fe400078e02ff */
[----:B------:R-:W-:-:S04]  /*0db0*/  IMAD.HI.U32 R8, P0, R16, R13, R8 ;  /* 0x0000000d10087227 */ /* 0x000fc80007800008 */
[----:B------:R-:W-:Y:S01]  /*0dc0*/  IMAD.HI.U32 R16, R16, R11, RZ ;  /* 0x0000000b10107227 */ /* 0x000fe200078e00ff */
[----:B------:R-:W-:-:S03]  /*0dd0*/  IADD3 R15, P1, PT, R15, R8, RZ ;  /* 0x000000080f0f7210 */ /* 0x000fc60007f3e0ff */
[----:B------:R-:W-:-:S04]  /*0de0*/  IMAD.X R8, RZ, RZ, R16, P0 ;  /* 0x000000ffff087224 */ /* 0x000fc800000e0610 */
[----:B------:R-:W-:Y:S02]  /*0df0*/  IMAD.X R17, RZ, RZ, R8, P1 ;  /* 0x000000ffff117224 */ /* 0x000fe400008e0608 */
[----:B------:R-:W-:-:S04]  /*0e00*/  IMAD.WIDE.U32 R8, R15, R4, RZ ;  /* 0x000000040f087225 */ /* 0x000fc800078e00ff */
[-C--:B------:R-:W-:Y:S01]  /*0e10*/  IMAD R14, R17, R4.reuse, R9 ;  /* 0x00000004110e7224 */ /* 0x080fe200078e0209 */
[----:B------:R-:W-:Y:S02]  /*0e20*/  IADD3 R13, P0, PT, -R8, R13, RZ ;  /* 0x0000000d080d7210 */ /* 0x000fe40007f1e1ff */
[----:B------:R-:W-:Y:S02]  /*0e30*/  IADD3 R8, P2, PT, R15, 0x1, RZ ;  /* 0x000000010f087810 */ /* 0x000fe40007f5e0ff */
[----:B------:R-:W-:Y:S01]  /*0e40*/  IADD3 R9, P1, PT, -R4, R13, RZ ;  /* 0x0000000d04097210 */ /* 0x000fe20007f3e1ff */
[----:B------:R-:W-:Y:S01]  /*0e50*/  IMAD.X R16, R11, 0x1, ~R14, P0 ;  /* 0x000000010b107824 */ /* 0x000fe200000e0e0e */
[----:B------:R-:W-:Y:S02]  /*0e60*/  ISETP.GE.U32.AND P0, PT, R13, R4, PT ;  /* 0x000000040d00720c */ /* 0x000fe40003f06070 */
[----:B------:R-:W-:Y:S02]  /*0e70*/  IADD3.X R14, PT, PT, RZ, R17, RZ, P2, !PT ;  /* 0x00000011ff0e7210 */ /* 0x000fe400017fe4ff */
[----:B------:R-:W-:-:S02]  /*0e80*/  ISETP.GE.U32.AND.EX P0, PT, R16, RZ, PT, P0 ;  /* 0x000000ff1000720c */ /* 0x000fc40003f06100 */
[----:B------:R-:W-:Y:S02]  /*0e90*/  IADD3.X R11, PT, PT, R16, -0x1, RZ, P1, !PT ;  /* 0xffffffff100b7810 */ /* 0x000fe40000ffe4ff */
[----:B------:R-:W-:Y:S02]  /*0ea0*/  SEL R15, R8, R15, P0 ;  /* 0x0000000f080f7207 */ /* 0x000fe40000000000 */
[----:B------:R-:W-:Y:S01]  /*0eb0*/  SEL R9, R9, R13, P0 ;  /* 0x0000000d09097207 */ /* 0x000fe20000000000 */
[----:B------:R-:W-:Y:S01]  /*0ec0*/  IMAD.MOV.U32 R13, RZ, RZ, 0x0 ;  /* 0x00000000ff0d7424 */ /* 0x000fe200078e00ff */
[----:B------:R-:W-:Y:S02]  /*0ed0*/  SEL R14, R14, R17, P0 ;  /* 0x000000110e0e7207 */ /* 0x000fe40000000000 */
[----:B------:R-:W-:Y:S02]  /*0ee0*/  IADD3 R8, P2, PT, R15, 0x1, RZ ;  /* 0x000000010f087810 */ /* 0x000fe40007f5e0ff */
[----:B------:R-:W-:-:S02]  /*0ef0*/  SEL R11, R11, R16, P0 ;  /* 0x000000100b0b7207 */ /* 0x000fc40000000000 */
[----:B------:R-:W-:Y:S01]  /*0f00*/  ISETP.GE.U32.AND P0, PT, R9, R4, PT ;  /* 0x000000040900720c */ /* 0x000fe20003f06070 */
[----:B------:R-:W-:Y:S01]  /*0f10*/  IMAD.X R9, RZ, RZ, R14, P2 ;  /* 0x000000ffff097224 */ /* 0x000fe200010e060e */
[----:B------:R-:W-:Y:S02]  /*0f20*/  ISETP.NE.U32.AND P1, PT, R4, RZ, PT ;  /* 0x000000ff0400720c */ /* 0x000fe40003f25070 */
[----:B------:R-:W-:Y:S02]  /*0f30*/  ISETP.GE.U32.AND.EX P0, PT, R11, RZ, PT, P0 ;  /* 0x000000ff0b00720c */ /* 0x000fe40003f06100 */
[----:B------:R-:W-:Y:S02]  /*0f40*/  ISETP.NE.AND.EX P1, PT, RZ, RZ, PT, P1 ;  /* 0x000000ffff00720c */ /* 0x000fe40003f25310 */
[----:B------:R-:W-:Y:S02]  /*0f50*/  SEL R8, R8, R15, P0 ;  /* 0x0000000f08087207 */ /* 0x000fe40000000000 */
[----:B------:R-:W-:-:S02]  /*0f60*/  SEL R9, R9, R14, P0 ;  /* 0x0000000e09097207 */ /* 0x000fc40000000000 */
[----:B------:R-:W-:Y:S02]  /*0f70*/  SEL R8, R8, 0xffffffff, P1 ;  /* 0xffffffff08087807 */ /* 0x000fe40000800000 */
[----:B------:R-:W-:Y:S01]  /*0f80*/  SEL R9, R9, 0xffffffff, P1 ;  /* 0xffffffff09097807 */ /* 0x000fe20000800000 */
[----:B------:R-:W-:Y:S06]  /*0f90*/  RET.REL.NODEC R12 `(_Z16distance_hammingPcmS_mPimi) ;  /* 0xfffffff00c187950 */ /* 0x000fec0003c3ffff */
.L_x_20:
[----:B------:R-:W-:-:S00]  /*0fa0*/  BRA `(.L_x_20) ;  /* 0xfffffffc00fc7947 */ /* 0x000fc0000383ffff */
[----:B------:R-:W-:-:S00]  /*0fb0*/  NOP ;  /* 0x0000000000007918 */ /* 0x000fc00000000000 */
        /* <DEDUP_REMOVED lines=12> */
.L_x_21:


//--------------------- .nv.shared.reserved.0     --------------------------
	.section	.nv.shared.reserved.0,"aw",@nobits
	.weak		__nv_reservedSMEM_offset_0_alias
	.size		__nv_reservedSMEM_offset_0_alias, 0, 64
	.other		__nv_reservedSMEM_offset_0_alias,@"STO_CUDA_RESERVED_SHARED STV_DEFAULT"
__nv_reservedSMEM_offset_0_alias:
	.zero		0
	.zero		64


//--------------------- .nv.constant0._Z16distance_hammingPcmS_mPimi --------------------------
	.section	.nv.constant0._Z16distance_hammingPcmS_mPimi,"a",@progbits
	.sectionflags	@""
	.align	4
.nv.constant0._Z16distance_hammingPcmS_mPimi:
	.zero		948


//--------------------- SYMBOLS --------------------------

	.type		.nv.reservedSmem.offset0,@object
	.size		.nv.reservedSmem.offset0,0x4
